	.headerflags	@"EF_CUDA_TEXMODE_UNIFIED EF_CUDA_64BIT_ADDRESS EF_CUDA_ACCELERATORS EF_CUDA_SM90 EF_CUDA_VIRTUAL_SM(EF_CUDA_SM90)"
	.elftype	@"ET_EXEC"


//--------------------- .nv.info                  --------------------------
	.section	.nv.info,"",@"SHT_CUDA_INFO"
	.align	4


	//----- nvinfo : EIATTR_REGCOUNT
	.align		4
        /*0000*/ 	.byte	0x04, 0x2f
        /*0002*/ 	.short	(.L_3 - .L_2)
	.align		4
.L_2:
        /*0004*/ 	.word	index@(triton_poi_fused__native_batch_norm_legit_no_training_31)
        /*0008*/ 	.word	0x00000011


	//----- nvinfo : EIATTR_MIN_STACK_SIZE
	.align		4
.L_3:
        /*000c*/ 	.byte	0x04, 0x12
        /*000e*/ 	.short	(.L_5 - .L_4)
	.align		4
.L_4:
        /*0010*/ 	.word	index@(triton_poi_fused__native_batch_norm_legit_no_training_31)
        /*0014*/ 	.word	0x00000000


	//----- nvinfo : EIATTR_FRAME_SIZE
	.align		4
.L_5:
        /*0018*/ 	.byte	0x04, 0x11
        /*001a*/ 	.short	(.L_7 - .L_6)
	.align		4
.L_6:
        /*001c*/ 	.word	index@(triton_poi_fused__native_batch_norm_legit_no_training_31)
        /*0020*/ 	.word	0x00000000


	//----- nvinfo : EIATTR_MIN_STACK_SIZE
	.align		4
.L_7:
        /*0024*/ 	.byte	0x04, 0x12
        /*0026*/ 	.short	(.L_9 - .L_8)
	.align		4
.L_8:
        /*0028*/ 	.word	index@(triton_poi_fused__native_batch_norm_legit_no_training_31)
        /*002c*/ 	.word	0x00000000
.L_9:


//--------------------- .nv.info.triton_poi_fused__native_batch_norm_legit_no_training_31 --------------------------
	.section	.nv.info.triton_poi_fused__native_batch_norm_legit_no_training_31,"",@"SHT_CUDA_INFO"
	.sectionflags	@""
	.align	4


	//----- nvinfo : EIATTR_CUDA_API_VERSION
	.align		4
        /*0000*/ 	.byte	0x04, 0x37
        /*0002*/ 	.short	(.L_11 - .L_10)
.L_10:
        /*0004*/ 	.word	0x0000007c


	//----- nvinfo : EIATTR_KPARAM_INFO
	.align		4
.L_11:
        /*0008*/ 	.byte	0x04, 0x17
        /*000a*/ 	.short	(.L_13 - .L_12)
.L_12:
        /*000c*/ 	.word	0x00000000
        /*0010*/ 	.short	0x0006
        /*0012*/ 	.short	0x0030
        /*0014*/ 	.byte	0x00, 0xf0, 0x11, 0x00


	//----- nvinfo : EIATTR_KPARAM_INFO
	.align		4
.L_13:
        /*0018*/ 	.byte	0x04, 0x17
        /*001a*/ 	.short	(.L_15 - .L_14)
.L_14:
        /*001c*/ 	.word	0x00000000
        /*0020*/ 	.short	0x0005
        /*0022*/ 	.short	0x0028
        /*0024*/ 	.byte	0x00, 0xf4, 0x21, 0x00


	//----- nvinfo : EIATTR_KPARAM_INFO
	.align		4
.L_15:
        /*0028*/ 	.byte	0x04, 0x17
        /*002a*/ 	.short	(.L_17 - .L_16)
.L_16:
        /*002c*/ 	.word	0x00000000
        /*0030*/ 	.short	0x0004
        /*0032*/ 	.short	0x0020
        /*0034*/ 	.byte	0x00, 0xf4, 0x21, 0x00


	//----- nvinfo : EIATTR_KPARAM_INFO
	.align		4
.L_17:
        /*0038*/ 	.byte	0x04, 0x17
        /*003a*/ 	.short	(.L_19 - .L_18)
.L_18:
        /*003c*/ 	.word	0x00000000
        /*0040*/ 	.short	0x0003
        /*0042*/ 	.short	0x0018
        /*0044*/ 	.byte	0x00, 0xf4, 0x21, 0x00


	//----- nvinfo : EIATTR_KPARAM_INFO
	.align		4
.L_19:
        /*0048*/ 	.byte	0x04, 0x17
        /*004a*/ 	.short	(.L_21 - .L_20)
.L_20:
        /*004c*/ 	.word	0x00000000
        /*0050*/ 	.short	0x0002
        /*0052*/ 	.short	0x0010
        /*0054*/ 	.byte	0x00, 0xf4, 0x21, 0x00


	//----- nvinfo : EIATTR_KPARAM_INFO
	.align		4
.L_21:
        /*0058*/ 	.byte	0x04, 0x17
        /*005a*/ 	.short	(.L_23 - .L_22)
.L_22:
        /*005c*/ 	.word	0x00000000
        /*0060*/ 	.short	0x0001
        /*0062*/ 	.short	0x0008
        /*0064*/ 	.byte	0x00, 0xf4, 0x21, 0x00


	//----- nvinfo : EIATTR_KPARAM_INFO
	.align		4
.L_23:
        /*0068*/ 	.byte	0x04, 0x17
        /*006a*/ 	.short	(.L_25 - .L_24)
.L_24:
        /*006c*/ 	.word	0x00000000
        /*0070*/ 	.short	0x0000
        /*0072*/ 	.short	0x0000
        /*0074*/ 	.byte	0x00, 0xf4, 0x21, 0x00


	//----- nvinfo : EIATTR_SPARSE_MMA_MASK
	.align		4
.L_25:
        /*0078*/ 	.byte	0x03, 0x50
        /*007a*/ 	.short	0x0000


	//----- nvinfo : EIATTR_MAXREG_COUNT
	.align		4
        /*007c*/ 	.byte	0x03, 0x1b
        /*007e*/ 	.short	0x00ff


	//----- nvinfo : EIATTR_EXIT_INSTR_OFFSETS
	.align		4
        /*0080*/ 	.byte	0x04, 0x1c
        /*0082*/ 	.short	(.L_27 - .L_26)


	//   ....[0]....
.L_26:
        /*0084*/ 	.word	0x00000320


	//----- nvinfo : EIATTR_REQNTID
	.align		4
.L_27:
        /*0088*/ 	.byte	0x04, 0x10
        /*008a*/ 	.short	(.L_29 - .L_28)
.L_28:
        /*008c*/ 	.word	0x00000080
        /*0090*/ 	.word	0x00000001
        /*0094*/ 	.word	0x00000001


	//----- nvinfo : EIATTR_CBANK_PARAM_SIZE
	.align		4
.L_29:
        /*0098*/ 	.byte	0x03, 0x19
        /*009a*/ 	.short	0x0034


	//----- nvinfo : EIATTR_PARAM_CBANK
	.align		4
        /*009c*/ 	.byte	0x04, 0x0a
        /*009e*/ 	.short	(.L_31 - .L_30)
	.align		4
.L_30:
        /*00a0*/ 	.word	index@(.nv.constant0.triton_poi_fused__native_batch_norm_legit_no_training_31)
        /*00a4*/ 	.short	0x0210
        /*00a6*/ 	.short	0x0034


	//----- nvinfo : EIATTR_SW_WAR
	.align		4
.L_31:
        /*00a8*/ 	.byte	0x04, 0x36
        /*00aa*/ 	.short	(.L_33 - .L_32)
.L_32:
        /*00ac*/ 	.word	0x00000008
.L_33:


//--------------------- .nv.callgraph             --------------------------
	.section	.nv.callgraph,"",@"SHT_CUDA_CALLGRAPH"
	.align	4
	.sectionentsize	8
	.align		4
        /*0000*/ 	.word	0x00000000
	.align		4
        /*0004*/ 	.word	0xffffffff
	.align		4
        /*0008*/ 	.word	0x00000000
	.align		4
        /*000c*/ 	.word	0xfffffffe
	.align		4
        /*0010*/ 	.word	0x00000000
	.align		4
        /*0014*/ 	.word	0xfffffffd
	.align		4
        /*0018*/ 	.word	0x00000000
	.align		4
        /*001c*/ 	.word	0xfffffffc


//--------------------- .nv.constant4             --------------------------
	.section	.nv.constant4,"a",@progbits
	.align	8
	.align		8
.nv.constant4:
        /*0000*/ 	.dword	_$_str
	.align		8
        /*0008*/ 	.dword	_$_str_$_2


//--------------------- .text.triton_poi_fused__native_batch_norm_legit_no_training_31 --------------------------
	.section	.text.triton_poi_fused__native_batch_norm_legit_no_training_31,"ax",@progbits
	.align	128
        .global         triton_poi_fused__native_batch_norm_legit_no_training_31
        .type           triton_poi_fused__native_batch_norm_legit_no_training_31,@function
        .size           triton_poi_fused__native_batch_norm_legit_no_training_31,(.L_x_1 - triton_poi_fused__native_batch_norm_legit_no_training_31)
        .other          triton_poi_fused__native_batch_norm_legit_no_training_31,@"STO_CUDA_ENTRY STV_DEFAULT"
triton_poi_fused__native_batch_norm_legit_no_training_31:
.text.triton_poi_fused__native_batch_norm_legit_no_training_31:
[----:B------:R-:W-:Y:S01]  /*0000*/  LDC R1, c[0x0][0x28] ;  /* 0x00000a00ff017b82 */ /* 0x000fe20000000800 */
[----:B------:R-:W1:Y:S07]  /*0010*/  S2R R0, SR_TID.X ;  /* 0x0000000000007919 */ /* 0x000e6e0000002100 */
[----:B------:R-:W2:Y:S01]  /*0020*/  LDC.64 R6, c[0x0][0x220] ;  /* 0x00008800ff067b82 */ /* 0x000ea20000000a00 */
[----:B------:R-:W-:Y:S01]  /*0030*/  ULDC.64 UR4, c[0x0][0x208] ;  /* 0x0000820000047ab9 */ /* 0x000fe20000000a00 */
[----:B------:R-:W3:Y:S06]  /*0040*/  S2R R5, SR_CTAID.X ;  /* 0x0000000000057919 */ /* 0x000eec0000002500 */
[----:B------:R-:W4:Y:S08]  /*0050*/  LDC.64 R8, c[0x0][0x228] ;  /* 0x00008a00ff087b82 */ /* 0x000f300000000a00 */
[----:B------:R-:W5:Y:S01]  /*0060*/  LDC.64 R10, c[0x0][0x230] ;  /* 0x00008c00ff0a7b82 */ /* 0x000f620000000a00 */
[----:B-1----:R-:W-:-:S02]  /*0070*/  SHF.L.U32 R0, R0, 0x1, RZ ;  /* 0x0000000100007819 */ /* 0x002fc400000006ff */
[----:B---3--:R-:W-:Y:S02]  /*0080*/  SHF.R.S32.HI R3, RZ, 0x17, R5 ;  /* 0x00000017ff037819 */ /* 0x008fe40000011405 */
[----:B------:R-:W-:Y:S02]  /*0090*/  LOP3.LUT R0, R0, 0xfe, RZ, 0xc0, !PT ;  /* 0x000000fe00007812 */ /* 0x000fe400078ec0ff */
[----:B------:R-:W-:Y:S02]  /*00a0*/  SGXT R3, R3, 0x1 ;  /* 0x000000010303781a */ /* 0x000fe40000000200 */
[----:B------:R-:W-:Y:S02]  /*00b0*/  LEA R0, R5, R0, 0x8 ;  /* 0x0000000005007211 */ /* 0x000fe400078e40ff */
[----:B------:R-:W1:Y:S02]  /*00c0*/  LDC.64 R4, c[0x0][0x218] ;  /* 0x00008600ff047b82 */ /* 0x000e640000000a00 */
[----:B------:R-:W-:-:S04]  /*00d0*/  LEA.HI R3, R3, R0, RZ, 0x4 ;  /* 0x0000000003037211 */ /* 0x000fc800078f20ff */
[--C-:B------:R-:W-:Y:S02]  /*00e0*/  SHF.R.S32.HI R2, RZ, 0x4, R3.reuse ;  /* 0x00000004ff027819 */ /* 0x100fe40000011403 */
[----:B------:R-:W-:-:S04]  /*00f0*/  SHF.R.S32.HI R3, RZ, 0x1f, R3 ;  /* 0x0000001fff037819 */ /* 0x000fc80000011403 */
[----:B------:R-:W-:-:S04]  /*0100*/  LEA.HI R3, R3, R2, RZ, 0x7 ;  /* 0x0000000203037211 */ /* 0x000fc800078f38ff */
[----:B------:R-:W-:-:S04]  /*0110*/  LOP3.LUT R3, R3, 0xffffff80, RZ, 0xc0, !PT ;  /* 0xffffff8003037812 */ /* 0x000fc800078ec0ff */
[----:B------:R-:W-:Y:S02]  /*0120*/  IADD3 R13, R2, -R3, RZ ;  /* 0x80000003020d7210 */ /* 0x000fe40007ffe0ff */
[----:B------:R-:W3:Y:S03]  /*0130*/  LDC.64 R2, c[0x0][0x210] ;  /* 0x00008400ff027b82 */ /* 0x000ee60000000a00 */
[----:B--2---:R-:W-:-:S06]  /*0140*/  IMAD.WIDE R6, R13, 0x4, R6 ;  /* 0x000000040d067825 */ /* 0x004fcc00078e0206 */
[----:B------:R-:W2:Y:S01]  /*0150*/  LDG.E.EL R6, desc[UR4][R6.64] ;  /* 0x0000000406067981 */ /* 0x000ea2000c2e1900 */
[----:B-1----:R-:W-:-:S05]  /*0160*/  IMAD.WIDE R4, R13, 0x4, R4 ;  /* 0x000000040d047825 */ /* 0x002fca00078e0204 */
[----:B------:R1:W2:Y:S01]  /*0170*/  LDG.E.EL R12, desc[UR4][R4.64] ;  /* 0x00000004040c7981 */ /* 0x0002a2000c2e1900 */
[----:B---3--:R-:W-:Y:S01]  /*0180*/  IMAD.WIDE R2, R0, 0x4, R2 ;  /* 0x0000000400027825 */ /* 0x008fe200078e0202 */
[----:B------:R-:W-:Y:S01]  /*0190*/  HFMA2.MMA R14, -RZ, RZ, 1.625, 0 ;  /* 0x3e800000ff0e7435 */ /* 0x000fe200000001ff */
[----:B-1----:R-:W1:Y:S04]  /*01a0*/  LDC.64 R4, c[0x0][0x238] ;  /* 0x00008e00ff047b82 */ /* 0x002e680000000a00 */
[----:B------:R-:W3:Y:S01]  /*01b0*/  LDG.E.64 R2, desc[UR4][R2.64] ;  /* 0x0000000402027981 */ /* 0x000ee2000c1e1b00 */
[----:B----4-:R-:W-:-:S04]  /*01c0*/  IMAD.WIDE R8, R13, 0x4, R8 ;  /* 0x000000040d087825 */ /* 0x010fc800078e0208 */
[----:B-----5:R-:W-:Y:S02]  /*01d0*/  IMAD.WIDE R10, R13, 0x4, R10 ;  /* 0x000000040d0a7825 */ /* 0x020fe400078e020a */
[----:B------:R-:W4:Y:S04]  /*01e0*/  LDG.E.EL R8, desc[UR4][R8.64] ;  /* 0x0000000408087981 */ /* 0x000f28000c2e1900 */
[----:B------:R-:W4:Y:S01]  /*01f0*/  LDG.E.EL R11, desc[UR4][R10.64] ;  /* 0x000000040a0b7981 */ /* 0x000f22000c2e1900 */
[----:B-1----:R-:W-:-:S04]  /*0200*/  IMAD.WIDE R4, R0, 0x4, R4 ;  /* 0x0000000400047825 */ /* 0x002fc800078e0204 */
[----:B--2---:R-:W-:-:S04]  /*0210*/  FADD R6, R6, 9.9999997473787516356e-06 ;  /* 0x3727c5ac06067421 */ /* 0x004fc80000000000 */
[----:B------:R-:W1:Y:S02]  /*0220*/  MUFU.SQRT R7, R6 ;  /* 0x0000000600077308 */ /* 0x000e640000002000 */
[C---:B-1----:R-:W-:Y:S02]  /*0230*/  FSETP.GT.AND P0, PT, R7.reuse, 8.50705917302346158658e+37, PT ;  /* 0x7e8000000700780b */ /* 0x042fe40003f04000 */
[----:B------:R-:W-:-:S11]  /*0240*/  FSETP.GEU.AND P1, PT, R7, 1.175494350822287508e-38, PT ;  /* 0x008000000700780b */ /* 0x000fd60003f2e000 */
[----:B------:R-:W-:-:S04]  /*0250*/  @P0 FMUL R7, R7, 0.25 ;  /* 0x3e80000007070820 */ /* 0x000fc80000400000 */
[----:B------:R-:W-:-:S06]  /*0260*/  @!P1 FMUL R7, R7, 16777216 ;  /* 0x4b80000007079820 */ /* 0x000fcc0000400000 */
[----:B------:R-:W1:Y:S01]  /*0270*/  MUFU.RCP R7, R7 ;  /* 0x0000000700077308 */ /* 0x000e620000001000 */
[----:B------:R-:W-:Y:S01]  /*0280*/  FSEL R14, R14, 1, P0 ;  /* 0x3f8000000e0e7808 */ /* 0x000fe20000000000 */
[----:B---3--:R-:W-:-:S04]  /*0290*/  FADD R2, R2, -R12 ;  /* 0x8000000c02027221 */ /* 0x008fc80000000000 */
[----:B------:R-:W-:Y:S01]  /*02a0*/  @!P1 FMUL R14, R14, 16777216 ;  /* 0x4b8000000e0e9820 */ /* 0x000fe20000400000 */
[----:B------:R-:W-:-:S03]  /*02b0*/  FADD R3, R3, -R12 ;  /* 0x8000000c03037221 */ /* 0x000fc60000000000 */
[----:B-1----:R-:W-:-:S04]  /*02c0*/  FMUL R14, R7, R14 ;  /* 0x0000000e070e7220 */ /* 0x002fc80000400000 */
[-C--:B------:R-:W-:Y:S01]  /*02d0*/  FMUL R2, R2, R14.reuse ;  /* 0x0000000e02027220 */ /* 0x080fe20000400000 */
[----:B------:R-:W-:-:S03]  /*02e0*/  FMUL R14, R3, R14 ;  /* 0x0000000e030e7220 */ /* 0x000fc60000400000 */
[C-C-:B----4-:R-:W-:Y:S01]  /*02f0*/  FFMA R2, R8.reuse, R2, R11.reuse ;  /* 0x0000000208027223 */ /* 0x150fe2000000000b */
[----:B------:R-:W-:-:S05]  /*0300*/  FFMA R3, R8, R14, R11 ;  /* 0x0000000e08037223 */ /* 0x000fca000000000b */
[----:B------:R-:W-:Y:S01]  /*0310*/  STG.E.64 desc[UR4][R4.64], R2 ;  /* 0x0000000204007986 */ /* 0x000fe2000c101b04 */
[----:B------:R-:W-:Y:S05]  /*0320*/  EXIT ;  /* 0x000000000000794d */ /* 0x000fea0003800000 */
.L_x_0:
[----:B------:R-:W-:-:S00]  /*0330*/  BRA `(.L_x_0) ;  /* 0xfffffffc00fc7947 */ /* 0x000fc0000383ffff */
[----:B------:R-:W-:-:S00]  /*0340*/  NOP ;  /* 0x0000000000007918 */ /* 0x000fc00000000000 */
        /* <DEDUP_REMOVED lines=11> */
.L_x_1:


//--------------------- .nv.global.init           --------------------------
	.section	.nv.global.init,"aw",@progbits
.nv.global.init:
	.type		_$_str,@object
	.size		_$_str,(_$_str_$_2 - _$_str)
_$_str:
        /*0000*/ 	.byte	0x5f, 0x5f, 0x43, 0x55, 0x44, 0x41, 0x5f, 0x46, 0x54, 0x5a, 0x00
	.type		_$_str_$_2,@object
	.size		_$_str_$_2,(.L_1 - _$_str_$_2)
_$_str_$_2:
        /*000b*/ 	.byte	0x5f, 0x5f, 0x43, 0x55, 0x44, 0x41, 0x5f, 0x50, 0x52, 0x45, 0x43, 0x5f, 0x53, 0x51, 0x52, 0x54
        /*001b*/ 	.byte	0x00
.L_1:


//--------------------- .nv.constant0.triton_poi_fused__native_batch_norm_legit_no_training_31 --------------------------
	.section	.nv.constant0.triton_poi_fused__native_batch_norm_legit_no_training_31,"a",@progbits
	.sectionflags	@""
	.align	4
.nv.constant0.triton_poi_fused__native_batch_norm_legit_no_training_31:
	.zero		580
